//
// Generated by NVIDIA NVVM Compiler
//
// Compiler Build ID: CL-36424714
// Cuda compilation tools, release 13.0, V13.0.88
// Based on NVVM 20.0.0
//

.version 9.0
.target sm_100
.address_size 64

	// .globl	_Z5bcastPi
.extern .func  (.param .b32 func_retval0) vprintf
(
	.param .b64 vprintf_param_0,
	.param .b64 vprintf_param_1
)
;
.global .align 1 .b8 $str[12] = {109, 97, 115, 107, 45, 45, 45, 45, 37, 120, 10};
.global .align 1 .b8 $str$1[18] = {97, 99, 116, 105, 118, 101, 109, 97, 115, 107, 45, 45, 45, 45, 37, 120, 10};

.visible .entry _Z5bcastPi(
	.param .u64 .ptr .align 1 _Z5bcastPi_param_0
)
{
	.local .align 8 .b8 	__local_depot0[8];
	.reg .b64 	%SP;
	.reg .b64 	%SPL;
	.reg .pred 	%p<7>;
	.reg .b32 	%r<17>;
	.reg .b64 	%rd<12>;

	mov.u64 	%SPL, __local_depot0;
	cvta.local.u64 	%SP, %SPL;
	ld.param.u64 	%rd2, [_Z5bcastPi_param_0];
	cvta.to.global.u64 	%rd3, %rd2;
	add.u64 	%rd4, %SP, 0;
	add.u64 	%rd5, %SPL, 0;
	mov.u32 	%r8, %tid.x;
	shl.b32 	%r9, %r8, 2;
	cvt.u64.u32 	%rd6, %r9;
	and.b64  	%rd7, %rd6, 124;
	add.s64 	%rd1, %rd3, %rd7;
	ld.global.u32 	%r1, [%rd1];
	// begin inline asm
	activemask.b32 %r6;
	// end inline asm
	and.b32  	%r10, %r8, 1;
	setp.eq.b32 	%p4, %r10, 1;
	vote.sync.ballot.b32 	%r2, %p4, %r6;
	st.local.u32 	[%rd5], %r2;
	mov.u64 	%rd8, $str;
	cvta.global.u64 	%rd9, %rd8;
	{ // callseq 0, 0
	.param .b64 param0;
	st.param.b64 	[param0], %rd9;
	.param .b64 param1;
	st.param.b64 	[param1], %rd4;
	.param .b32 retval0;
	call.uni (retval0), 
	vprintf, 
	(
	param0, 
	param1
	);
	ld.param.b32 	%r11, [retval0];
	} // callseq 0
	// begin inline asm
	activemask.b32 %r7;
	// end inline asm
	st.local.u32 	[%rd5], %r7;
	mov.u64 	%rd10, $str$1;
	cvta.global.u64 	%rd11, %rd10;
	{ // callseq 1, 0
	.param .b64 param0;
	st.param.b64 	[param0], %rd11;
	.param .b64 param1;
	st.param.b64 	[param1], %rd4;
	.param .b32 retval0;
	call.uni (retval0), 
	vprintf, 
	(
	param0, 
	param1
	);
	ld.param.b32 	%r13, [retval0];
	} // callseq 1
	setp.eq.s32 	%p6, %r10, 0;
	@%p6 bra 	$L__BB0_2;
	shfl.sync.idx.b32	%r16|%p1, %r1, 5, 31, %r2;
	bra.uni 	$L__BB0_3;
$L__BB0_2:
	not.b32 	%r15, %r2;
	shfl.sync.idx.b32	%r16|%p2, %r1, 0, 31, %r15;
$L__BB0_3:
	st.global.u32 	[%rd1], %r16;
	ret;

}


// ===== COMPILED SASS (sm_100) =====

	.target	sm_100

	.elftype	@"ET_EXEC"


//--------------------- .note.nv.tkinfo           --------------------------
	.section	.note.nv.tkinfo,"",@"SHT_NOTE"
	.sectionflags	@"SHF_NOTE_NV_TKINFO"
	.tkinfo
        /*0018*/ 	.word	0x00000002
        /*0030*/ 	.string	""
        /*0030*/ 	.string	"ptxas"
        /*0030*/ 	.string	"Cuda compilation tools, release 13.0, V13.0.88"
        /*0030*/ 	.string	"Build cuda_13.0.r13.0/compiler.36424714_0"
        /*0030*/ 	.string	"-arch sm_100 -m 64 "



//--------------------- .note.nv.cuinfo           --------------------------
	.section	.note.nv.cuinfo,"",@"SHT_NOTE"
	.sectionflags	@"SHF_NOTE_NV_CUINFO"
        /*0018*/ 	.short	0x0002
        /*001a*/ 	.short	0x0064
        /*001c*/ 	.short	0x0082
	.zero		2


//--------------------- .nv.info                  --------------------------
	.section	.nv.info,"",@"SHT_CUDA_INFO"
	.align	4


	//----- nvinfo : EIATTR_REGCOUNT
	.align		4
        /*0000*/ 	.byte	0x04, 0x2f
        /*0002*/ 	.short	(.L_3 - .L_2)
	.align		4
.L_2:
        /*0004*/ 	.word	index@(_Z5bcastPi)
        /*0008*/ 	.word	0x0000001a


	//----- nvinfo : EIATTR_FRAME_SIZE
	.align		4
.L_3:
        /*000c*/ 	.byte	0x04, 0x11
        /*000e*/ 	.short	(.L_5 - .L_4)
	.align		4
.L_4:
        /*0010*/ 	.word	index@(_Z5bcastPi)
        /*0014*/ 	.word	0x00000008


	//----- nvinfo : EIATTR_MIN_STACK_SIZE
	.align		4
.L_5:
        /*0018*/ 	.byte	0x04, 0x12
        /*001a*/ 	.short	(.L_7 - .L_6)
	.align		4
.L_6:
        /*001c*/ 	.word	index@(_Z5bcastPi)
        /*0020*/ 	.word	0x00000008
.L_7:


//--------------------- .nv.compat                --------------------------
	.section	.nv.compat,"",@"SHT_CUDA_COMPAT_INFO"
	.align	4
        /*0000*/ 	.byte	0x02, 0x09, 0x00, 0x00, 0x02, 0x02, 0x01, 0x00, 0x02, 0x05, 0x05, 0x00, 0x03, 0x07, 0x01, 0x01
        /*0010*/ 	.byte	0x02, 0x03, 0x00, 0x00, 0x02, 0x06, 0x01, 0x00, 0x04, 0x0b, 0x08, 0x00, 0x09, 0x00, 0x00, 0x00
        /*0020*/ 	.byte	0x00, 0x00, 0x00, 0x00


//--------------------- .nv.info._Z5bcastPi       --------------------------
	.section	.nv.info._Z5bcastPi,"",@"SHT_CUDA_INFO"
	.sectionflags	@""
	.align	4


	//----- nvinfo : EIATTR_CUDA_API_VERSION
	.align		4
        /*0000*/ 	.byte	0x04, 0x37
        /*0002*/ 	.short	(.L_9 - .L_8)
.L_8:
        /*0004*/ 	.word	0x00000082


	//----- nvinfo : EIATTR_KPARAM_INFO
	.align		4
.L_9:
        /*0008*/ 	.byte	0x04, 0x17
        /*000a*/ 	.short	(.L_11 - .L_10)
.L_10:
        /*000c*/ 	.word	0x00000000
        /*0010*/ 	.short	0x0000
        /*0012*/ 	.short	0x0000
        /*0014*/ 	.byte	0x00, 0xf5, 0x21, 0x00


	//----- nvinfo : EIATTR_SPARSE_MMA_MASK
	.align		4
.L_11:
        /*0018*/ 	.byte	0x03, 0x50
        /*001a*/ 	.short	0x0000


	//----- nvinfo : EIATTR_MAXREG_COUNT
	.align		4
        /*001c*/ 	.byte	0x03, 0x1b
        /*001e*/ 	.short	0x00ff


	//----- nvinfo : EIATTR_EXTERNS
	.align		4
        /*0020*/ 	.byte	0x04, 0x0f
        /*0022*/ 	.short	(.L_13 - .L_12)


	//   ....[0]....
	.align		4
.L_12:
        /*0024*/ 	.word	index@(vprintf)


	//----- nvinfo : EIATTR_MERCURY_ISA_VERSION
	.align		4
.L_13:
        /*0028*/ 	.byte	0x03, 0x5f
        /*002a*/ 	.short	0x0101


	//----- nvinfo : EIATTR_COOP_GROUP_MASK_REGIDS
	.align		4
        /*002c*/ 	.byte	0x04, 0x29
        /*002e*/ 	.short	(.L_15 - .L_14)


	//   ....[0]....
.L_14:
        /*0030*/ 	.word	0x05000000


	//   ....[1]....
        /*0034*/ 	.word	0x0500000e


	//   ....[2]....
        /*0038*/ 	.word	0x0500000f


	//   ....[3]....
        /*003c*/ 	.word	0x0500000f


	//   ....[4]....
        /*0040*/ 	.word	0x0500000f


	//----- nvinfo : EIATTR_COOP_GROUP_INSTR_OFFSETS
	.align		4
.L_15:
        /*0044*/ 	.byte	0x04, 0x28
        /*0046*/ 	.short	(.L_17 - .L_16)


	//   ....[0]....
.L_16:
        /*0048*/ 	.word	0x00000140


	//   ....[1]....
        /*004c*/ 	.word	0x000002c0


	//   ....[2]....
        /*0050*/ 	.word	0x00000310


	//   ....[3]....
        /*0054*/ 	.word	0x000003a0


	//   ....[4]....
        /*0058*/ 	.word	0x00000410


	//----- nvinfo : EIATTR_VRC_CTA_INIT_COUNT
	.align		4
.L_17:
        /*005c*/ 	.byte	0x02, 0x4a
	.zero		1
	.zero		1


	//----- nvinfo : EIATTR_SYSCALL_OFFSETS
	.align		4
        /*0060*/ 	.byte	0x04, 0x46
        /*0062*/ 	.short	(.L_19 - .L_18)


	//   ....[0]....
.L_18:
        /*0064*/ 	.word	0x000001c0


	//   ....[1]....
        /*0068*/ 	.word	0x00000260


	//----- nvinfo : EIATTR_EXIT_INSTR_OFFSETS
	.align		4
.L_19:
        /*006c*/ 	.byte	0x04, 0x1c
        /*006e*/ 	.short	(.L_21 - .L_20)


	//   ....[0]....
.L_20:
        /*0070*/ 	.word	0x00000340


	//----- nvinfo : EIATTR_CRS_STACK_SIZE
	.align		4
.L_21:
        /*0074*/ 	.byte	0x04, 0x1e
        /*0076*/ 	.short	(.L_23 - .L_22)
.L_22:
        /*0078*/ 	.word	0x00000000


	//----- nvinfo : EIATTR_CBANK_PARAM_SIZE
	.align		4
.L_23:
        /*007c*/ 	.byte	0x03, 0x19
        /*007e*/ 	.short	0x0008


	//----- nvinfo : EIATTR_PARAM_CBANK
	.align		4
        /*0080*/ 	.byte	0x04, 0x0a
        /*0082*/ 	.short	(.L_25 - .L_24)
	.align		4
.L_24:
        /*0084*/ 	.word	index@(.nv.constant0._Z5bcastPi)
        /*0088*/ 	.short	0x0380
        /*008a*/ 	.short	0x0008


	//----- nvinfo : EIATTR_SW_WAR
	.align		4
.L_25:
        /*008c*/ 	.byte	0x04, 0x36
        /*008e*/ 	.short	(.L_27 - .L_26)
.L_26:
        /*0090*/ 	.word	0x00000008
.L_27:


//--------------------- .nv.callgraph             --------------------------
	.section	.nv.callgraph,"",@"SHT_CUDA_CALLGRAPH"
	.align	4
	.sectionentsize	8
	.align		4
        /*0000*/ 	.word	0x00000000
	.align		4
        /*0004*/ 	.word	0xffffffff
	.align		4
        /*0008*/ 	.word	index@(_Z5bcastPi)
	.align		4
        /*000c*/ 	.word	index@(vprintf)
	.align		4
        /*0010*/ 	.word	0x00000000
	.align		4
        /*0014*/ 	.word	0xfffffffe
	.align		4
        /*0018*/ 	.word	0x00000000
	.align		4
        /*001c*/ 	.word	0xfffffffd
	.align		4
        /*0020*/ 	.word	0x00000000
	.align		4
        /*0024*/ 	.word	0xfffffffc


//--------------------- .nv.constant4             --------------------------
	.section	.nv.constant4,"a",@progbits
	.align	8
	.align		8
.nv.constant4:
        /*0000*/ 	.dword	vprintf
	.align		8
        /*0008*/ 	.dword	$str
	.align		8
        /*0010*/ 	.dword	$str$1


//--------------------- .text._Z5bcastPi          --------------------------
	.section	.text._Z5bcastPi,"ax",@progbits
	.align	128
        .global         _Z5bcastPi
        .type           _Z5bcastPi,@function
        .size           _Z5bcastPi,(.L_x_10 - _Z5bcastPi)
        .other          _Z5bcastPi,@"STO_CUDA_ENTRY STV_DEFAULT"
_Z5bcastPi:
.text._Z5bcastPi:
[----:B------:R-:W0:Y:S01]  /*0000*/  LDC R1, c[0x0][0x37c] ;  /* 0x0000df00ff017b82 */ /* 0x000e220000000800 */
[----:B------:R-:W1:Y:S01]  /*0010*/  S2R R23, SR_TID.X ;  /* 0x0000000000177919 */ /* 0x000e620000002100 */
[----:B------:R-:W2:Y:S01]  /*0020*/  LDCU.64 UR4, c[0x0][0x380] ;  /* 0x00007000ff0477ac */ /* 0x000ea20008000a00 */
[----:B0-----:R-:W-:Y:S01]  /*0030*/  VIADD R1, R1, 0xfffffff8 ;  /* 0xfffffff801017836 */ /* 0x001fe20000000000 */
[----:B------:R-:W0:Y:S01]  /*0040*/  LDCU.64 UR36, c[0x0][0x358] ;  /* 0x00006b00ff2477ac */ /* 0x000e220008000a00 */
[----:B------:R-:W-:Y:S01]  /*0050*/  MOV R22, 0x0 ;  /* 0x0000000000167802 */ /* 0x000fe20000000f00 */
[----:B------:R-:W3:Y:S01]  /*0060*/  LDCU.64 UR6, c[0x4][0x8] ;  /* 0x01000100ff0677ac */ /* 0x000ee20008000a00 */
[----:B-1----:R-:W-:-:S05]  /*0070*/  IMAD.SHL.U32 R0, R23, 0x4, RZ ;  /* 0x0000000417007824 */ /* 0x002fca00078e00ff */
[----:B------:R-:W-:-:S04]  /*0080*/  LOP3.LUT R0, R0, 0x7c, RZ, 0xc0, !PT ;  /* 0x0000007c00007812 */ /* 0x000fc800078ec0ff */
[----:B--2---:R-:W-:-:S05]  /*0090*/  IADD3 R16, P0, PT, R0, UR4, RZ ;  /* 0x0000000400107c10 */ /* 0x004fca000ff1e0ff */
[----:B------:R-:W-:-:S05]  /*00a0*/  IMAD.X R17, RZ, RZ, UR5, P0 ;  /* 0x00000005ff117e24 */ /* 0x000fca00080e06ff */
[----:B0-----:R0:W5:Y:S01]  /*00b0*/  LDG.E R19, desc[UR36][R16.64] ;  /* 0x0000002410137981 */ /* 0x001162000c1e1900 */
[----:B------:R-:W-:Y:S01]  /*00c0*/  LOP3.LUT R23, R23, 0x1, RZ, 0xc0, !PT ;  /* 0x0000000117177812 */ /* 0x000fe200078ec0ff */
[----:B------:R-:W1:Y:S01]  /*00d0*/  LDCU UR4, c[0x0][0x2f8] ;  /* 0x00005f00ff0477ac */ /* 0x000e620008000800 */
[----:B------:R-:W-:Y:S01]  /*00e0*/  VOTE.ANY R0, PT, PT ;  /* 0x0000000000007806 */ /* 0x000fe200038e0100 */
[----:B------:R0:W2:Y:S01]  /*00f0*/  LDC.64 R8, c[0x4][R22] ;  /* 0x0100000016087b82 */ /* 0x0000a20000000a00 */
[----:B------:R-:W-:Y:S01]  /*0100*/  ISETP.NE.U32.AND P0, PT, R23, 0x1, PT ;  /* 0x000000011700780c */ /* 0x000fe20003f05070 */
[----:B------:R-:W4:Y:S01]  /*0110*/  LDCU UR5, c[0x0][0x2fc] ;  /* 0x00005f80ff0577ac */ /* 0x000f220008000800 */
[----:B---3--:R-:W-:Y:S02]  /*0120*/  IMAD.U32 R4, RZ, RZ, UR6 ;  /* 0x00000006ff047e24 */ /* 0x008fe4000f8e00ff */
[----:B------:R-:W-:-:S09]  /*0130*/  IMAD.U32 R5, RZ, RZ, UR7 ;  /* 0x00000007ff057e24 */ /* 0x000fd2000f8e00ff */
[----:B------:R-:W-:Y:S02]  /*0140*/  VOTEU.ANY UR38, UPT, !P0 ;  /* 0x0000000000267886 */ /* 0x000fe400040e0100 */
[----:B------:R-:W-:Y:S01]  /*0150*/  IMAD.U32 R0, RZ, RZ, UR38 ;  /* 0x00000026ff007e24 */ /* 0x000fe2000f8e00ff */
[----:B-1----:R-:W-:-:S04]  /*0160*/  IADD3 R18, P0, PT, R1, UR4, RZ ;  /* 0x0000000401127c10 */ /* 0x002fc8000ff1e0ff */
[----:B------:R0:W-:Y:S01]  /*0170*/  STL [R1], R0 ;  /* 0x0000000001007387 */ /* 0x0001e20000100800 */
[----:B----4-:R-:W-:Y:S01]  /*0180*/  IADD3.X R2, PT, PT, RZ, UR5, RZ, P0, !PT ;  /* 0x00000005ff027c10 */ /* 0x010fe200087fe4ff */
[----:B------:R-:W-:-:S03]  /*0190*/  IMAD.MOV.U32 R6, RZ, RZ, R18 ;  /* 0x000000ffff067224 */ /* 0x000fc600078e0012 */
[----:B------:R-:W-:-:S07]  /*01a0*/  MOV R7, R2 ;  /* 0x0000000200077202 */ /* 0x000fce0000000f00 */
[----:B------:R-:W-:-:S07]  /*01b0*/  LEPC R20, `(.L_x_0) ;  /* 0x000000001014794e */ /* 0x000fce0000000000 */
[----:B0-2--5:R-:W-:Y:S05]  /*01c0*/  CALL.ABS.NOINC R8 ;  /* 0x0000000008007343 */ /* 0x025fea0003c00000 */
.L_x_0:
[----:B------:R-:W-:Y:S01]  /*01d0*/  VOTE.ANY R0, PT, PT ;  /* 0x0000000000007806 */ /* 0x000fe200038e0100 */
[----:B------:R0:W1:Y:S01]  /*01e0*/  LDC.64 R8, c[0x4][R22] ;  /* 0x0100000016087b82 */ /* 0x0000620000000a00 */
[----:B------:R-:W2:Y:S01]  /*01f0*/  LDCU.64 UR4, c[0x4][0x10] ;  /* 0x01000200ff0477ac */ /* 0x000ea20008000a00 */
[----:B------:R-:W-:Y:S01]  /*0200*/  IMAD.MOV.U32 R6, RZ, RZ, R18 ;  /* 0x000000ffff067224 */ /* 0x000fe200078e0012 */
[----:B------:R-:W-:Y:S01]  /*0210*/  MOV R7, R2 ;  /* 0x0000000200077202 */ /* 0x000fe20000000f00 */
[----:B------:R0:W-:Y:S01]  /*0220*/  STL [R1], R0 ;  /* 0x0000000001007387 */ /* 0x0001e20000100800 */
[----:B--2---:R-:W-:Y:S02]  /*0230*/  IMAD.U32 R4, RZ, RZ, UR4 ;  /* 0x00000004ff047e24 */ /* 0x004fe4000f8e00ff */
[----:B0-----:R-:W-:-:S07]  /*0240*/  IMAD.U32 R5, RZ, RZ, UR5 ;  /* 0x00000005ff057e24 */ /* 0x001fce000f8e00ff */
[----:B------:R-:W-:-:S07]  /*0250*/  LEPC R20, `(.L_x_1) ;  /* 0x000000001014794e */ /* 0x000fce0000000000 */
[----:B-1----:R-:W-:Y:S05]  /*0260*/  CALL.ABS.NOINC R8 ;  /* 0x0000000008007343 */ /* 0x002fea0003c00000 */
.L_x_1:
[----:B------:R-:W-:Y:S01]  /*0270*/  ISETP.NE.AND P0, PT, R23, RZ, PT ;  /* 0x000000ff1700720c */ /* 0x000fe20003f05270 */
[----:B------:R-:W-:-:S12]  /*0280*/  BSSY B0, `(.L_x_2) ;  /* 0x000000a000007945 */ /* 0x000fd80003800000 */
[----:B------:R-:W-:Y:S05]  /*0290*/  @!P0 BRA `(.L_x_3) ;  /* 0x0000000000108947 */ /* 0x000fea0003800000 */
[----:B------:R-:W-:Y:S05]  /*02a0*/  BRA.DIV UR38, `(.L_x_4) ;  /* 0x0000000226287947 */ /* 0x000fea000b800000 */
[----:B------:R-:W-:-:S06]  /*02b0*/  IMAD.U32 R14, RZ, RZ, UR38 ;  /* 0x00000026ff0e7e24 */ /* 0x000fcc000f8e00ff */
[----:B------:R2:W3:Y:S01]  /*02c0*/  SHFL.IDX PT, R14, R19, 0x5, 0x1f ;  /* 0x00a01f00130e7f89 */ /* 0x0004e200000e0000 */
[----:B------:R-:W-:Y:S05]  /*02d0*/  BRA `(.L_x_5) ;  /* 0x0000000000107947 */ /* 0x000fea0003800000 */
.L_x_3:
[----:B------:R-:W-:-:S04]  /*02e0*/  LOP3.LUT R15, RZ, UR38, RZ, 0x33, !PT ;  /* 0x00000026ff0f7c12 */ /* 0x000fc8000f8e33ff */
[----:B------:R-:W-:-:S13]  /*02f0*/  R2UR UR4, R15 ;  /* 0x000000000f0472ca */ /* 0x000fda00000e0000 */
[----:B------:R-:W-:Y:S05]  /*0300*/  BRA.DIV UR4, `(.L_x_6) ;  /* 0x0000000204307947 */ /* 0x000fea000b800000 */
[----:B------:R0:W1:Y:S02]  /*0310*/  SHFL.IDX PT, R14, R19, RZ, 0x1f ;  /* 0x00001fff130e7589 */ /* 0x00006400000e0000 */
.L_x_5:
[----:B------:R-:W-:Y:S05]  /*0320*/  BSYNC B0 ;  /* 0x0000000000007941 */ /* 0x000fea0003800000 */
.L_x_2:
[----:B-1-3--:R-:W-:Y:S01]  /*0330*/  STG.E desc[UR36][R16.64], R14 ;  /* 0x0000000e10007986 */ /* 0x00afe2000c101924 */
[----:B------:R-:W-:Y:S05]  /*0340*/  EXIT ;  /* 0x000000000000794d */ /* 0x000fea0003800000 */
.L_x_4:
[----:B------:R-:W-:Y:S02]  /*0350*/  HFMA2 R12, -RZ, RZ, 0, 2.98023223876953125e-07 ;  /* 0x00000005ff0c7431 */ /* 0x000fe400000001ff */
[----:B------:R-:W-:Y:S02]  /*0360*/  IMAD.U32 R15, RZ, RZ, UR38 ;  /* 0x00000026ff0f7e24 */ /* 0x000fe4000f8e00ff */
[----:B------:R-:W-:Y:S02]  /*0370*/  IMAD.MOV.U32 R13, RZ, RZ, R19 ;  /* 0x000000ffff0d7224 */ /* 0x000fe400078e0013 */
[----:B------:R-:W-:-:S07]  /*0380*/  IMAD.MOV.U32 R11, RZ, RZ, 0x1f ;  /* 0x0000001fff0b7424 */ /* 0x000fce00078e00ff */
[----:B------:R-:W-:Y:S05]  /*0390*/  WARPSYNC.COLLECTIVE R15, `(.L_x_7) ;  /* 0x000000000f087348 */ /* 0x000fea0003c00000 */
[----:B------:R0:W1:Y:S02]  /*03a0*/  SHFL.IDX P6, R14, R13, R12, R11 ;  /* 0x0000000c0d0e7389 */ /* 0x00006400000c000b */
[----:B01----:R-:W-:Y:S05]  /*03b0*/  ENDCOLLECTIVE ;  /* 0x000000000000791b */ /* 0x003fea0003800000 */
.L_x_7:
[----:B------:R-:W-:Y:S05]  /*03c0*/  BRA `(.L_x_5) ;  /* 0xfffffffc00d47947 */ /* 0x000fea000383ffff */
.L_x_6:
[----:B------:R-:W-:Y:S01]  /*03d0*/  IMAD.MOV.U32 R13, RZ, RZ, R19 ;  /* 0x000000ffff0d7224 */ /* 0x000fe200078e0013 */
[----:B------:R-:W-:Y:S01]  /*03e0*/  MOV R12, RZ ;  /* 0x000000ff000c7202 */ /* 0x000fe20000000f00 */
[----:B------:R-:W-:-:S07]  /*03f0*/  IMAD.MOV.U32 R11, RZ, RZ, 0x1f ;  /* 0x0000001fff0b7424 */ /* 0x000fce00078e00ff */
[----:B------:R-:W-:Y:S05]  /*0400*/  WARPSYNC.COLLECTIVE R15, `(.L_x_8) ;  /* 0x000000000f087348 */ /* 0x000fea0003c00000 */
[----:B------:R0:W1:Y:S02]  /*0410*/  SHFL.IDX P6, R14, R13, R12, R11 ;  /* 0x0000000c0d0e7389 */ /* 0x00006400000c000b */
[----:B01----:R-:W-:Y:S05]  /*0420*/  ENDCOLLECTIVE ;  /* 0x000000000000791b */ /* 0x003fea0003800000 */
.L_x_8:
[----:B------:R-:W-:Y:S05]  /*0430*/  BRA `(.L_x_5) ;  /* 0xfffffffc00b87947 */ /* 0x000fea000383ffff */
.L_x_9:
[----:B------:R-:W-:-:S00]  /*0440*/  BRA `(.L_x_9) ;  /* 0xfffffffc00fc7947 */ /* 0x000fc0000383ffff */
[----:B------:R-:W-:-:S00]  /*0450*/  NOP ;  /* 0x0000000000007918 */ /* 0x000fc00000000000 */
        /* <DEDUP_REMOVED lines=10> */
.L_x_10:


//--------------------- .nv.global.init           --------------------------
	.section	.nv.global.init,"aw",@progbits
.nv.global.init:
	.type		$str,@object
	.size		$str,($str$1 - $str)
$str:
        /*0000*/ 	.byte	0x6d, 0x61, 0x73, 0x6b, 0x2d, 0x2d, 0x2d, 0x2d, 0x25, 0x78, 0x0a, 0x00
	.type		$str$1,@object
	.size		$str$1,(.L_1 - $str$1)
$str$1:
        /*000c*/ 	.byte	0x61, 0x63, 0x74, 0x69, 0x76, 0x65, 0x6d, 0x61, 0x73, 0x6b, 0x2d, 0x2d, 0x2d, 0x2d, 0x25, 0x78
        /*001c*/ 	.byte	0x0a, 0x00
.L_1:


//--------------------- .nv.shared.reserved.0     --------------------------
	.section	.nv.shared.reserved.0,"aw",@nobits
	.weak		__nv_reservedSMEM_offset_0_alias
	.size		__nv_reservedSMEM_offset_0_alias, 0, 64
	.other		__nv_reservedSMEM_offset_0_alias,@"STO_CUDA_RESERVED_SHARED STV_DEFAULT"
__nv_reservedSMEM_offset_0_alias:
	.zero		0
	.zero		64


//--------------------- .nv.constant0._Z5bcastPi  --------------------------
	.section	.nv.constant0._Z5bcastPi,"a",@progbits
	.sectionflags	@""
	.align	4
.nv.constant0._Z5bcastPi:
	.zero		904


//--------------------- SYMBOLS --------------------------

	.type		.nv.reservedSmem.offset0,@object
	.size		.nv.reservedSmem.offset0,0x4
	.type		vprintf,@function
